//
// Generated by NVIDIA NVVM Compiler
//
// Compiler Build ID: CL-36424714
// Cuda compilation tools, release 13.0, V13.0.88
// Based on NVVM 20.0.0
//

.version 9.0
.target sm_100
.address_size 64

	// .globl	_Z13convolution2DPKdS0_Pdiiiii
// _ZZ13convolution2DPKdS0_PdiiiiiE12shared_input has been demoted
// _ZZ13convolution2DPKdS0_PdiiiiiE13shared_kernel has been demoted

.visible .entry _Z13convolution2DPKdS0_Pdiiiii(
	.param .u64 .ptr .align 1 _Z13convolution2DPKdS0_Pdiiiii_param_0,
	.param .u64 .ptr .align 1 _Z13convolution2DPKdS0_Pdiiiii_param_1,
	.param .u64 .ptr .align 1 _Z13convolution2DPKdS0_Pdiiiii_param_2,
	.param .u32 _Z13convolution2DPKdS0_Pdiiiii_param_3,
	.param .u32 _Z13convolution2DPKdS0_Pdiiiii_param_4,
	.param .u32 _Z13convolution2DPKdS0_Pdiiiii_param_5,
	.param .u32 _Z13convolution2DPKdS0_Pdiiiii_param_6,
	.param .u32 _Z13convolution2DPKdS0_Pdiiiii_param_7
)
{
	.reg .pred 	%p<18>;
	.reg .b32 	%r<88>;
	.reg .b64 	%rd<15>;
	.reg .b64 	%fd<138>;
	// demoted variable
	.shared .align 8 .b8 _ZZ13convolution2DPKdS0_PdiiiiiE12shared_input[27744];
	// demoted variable
	.shared .align 8 .b8 _ZZ13convolution2DPKdS0_PdiiiiiE13shared_kernel[72];
	ld.param.u64 	%rd4, [_Z13convolution2DPKdS0_Pdiiiii_param_0];
	ld.param.u64 	%rd2, [_Z13convolution2DPKdS0_Pdiiiii_param_1];
	ld.param.u64 	%rd3, [_Z13convolution2DPKdS0_Pdiiiii_param_2];
	ld.param.u32 	%r37, [_Z13convolution2DPKdS0_Pdiiiii_param_3];
	ld.param.u32 	%r34, [_Z13convolution2DPKdS0_Pdiiiii_param_4];
	ld.param.u32 	%r35, [_Z13convolution2DPKdS0_Pdiiiii_param_5];
	ld.param.u32 	%r36, [_Z13convolution2DPKdS0_Pdiiiii_param_6];
	ld.param.u32 	%r38, [_Z13convolution2DPKdS0_Pdiiiii_param_7];
	cvta.to.global.u64 	%rd5, %rd4;
	mov.u32 	%r1, %tid.x;
	mov.u32 	%r2, %tid.y;
	mov.u32 	%r39, %ctaid.y;
	mov.u32 	%r40, %ntid.y;
	mad.lo.s32 	%r41, %r39, %r40, %r2;
	sub.s32 	%r3, %r41, %r38;
	mov.u32 	%r42, %ctaid.x;
	mov.u32 	%r43, %ntid.x;
	mad.lo.s32 	%r44, %r42, %r43, %r1;
	sub.s32 	%r4, %r44, %r38;
	div.s32 	%r5, %r41, %r36;
	div.s32 	%r6, %r44, %r36;
	or.b32  	%r45, %r4, %r3;
	setp.gt.s32 	%p2, %r45, -1;
	max.s32 	%r46, %r3, %r4;
	setp.lt.s32 	%p3, %r46, %r37;
	and.pred  	%p1, %p3, %p2;
	mad.lo.s32 	%r47, %r3, %r37, %r4;
	mul.lo.s32 	%r48, %r47, 3;
	mul.wide.s32 	%rd6, %r48, 8;
	add.s64 	%rd1, %rd5, %rd6;
	mov.f64 	%fd127, 0d0000000000000000;
	not.pred 	%p4, %p1;
	@%p4 bra 	$L__BB0_2;
	ld.global.f64 	%fd127, [%rd1];
$L__BB0_2:
	mov.u32 	%r49, _ZZ13convolution2DPKdS0_PdiiiiiE12shared_input;
	mad.lo.s32 	%r7, %r2, 816, %r49;
	mad.lo.s32 	%r8, %r1, 24, %r7;
	st.shared.f64 	[%r8], %fd127;
	@%p1 bra 	$L__BB0_4;
	mov.b64 	%rd7, 0;
	st.shared.u64 	[%r8+8], %rd7;
	bra.uni 	$L__BB0_5;
$L__BB0_4:
	ld.global.f64 	%fd18, [%rd1+8];
	st.shared.f64 	[%r8+8], %fd18;
$L__BB0_5:
	@%p1 bra 	$L__BB0_7;
	mov.b64 	%rd8, 0;
	st.shared.u64 	[%r8+16], %rd8;
	bra.uni 	$L__BB0_8;
$L__BB0_7:
	ld.global.f64 	%fd19, [%rd1+16];
	st.shared.f64 	[%r8+16], %fd19;
$L__BB0_8:
	max.s32 	%r50, %r1, %r2;
	setp.ge.s32 	%p5, %r50, %r35;
	@%p5 bra 	$L__BB0_10;
	mad.lo.s32 	%r51, %r35, %r2, %r1;
	cvta.to.global.u64 	%rd9, %rd2;
	mul.wide.u32 	%rd10, %r51, 8;
	add.s64 	%rd11, %rd9, %rd10;
	ld.global.f64 	%fd20, [%rd11];
	mov.u32 	%r52, _ZZ13convolution2DPKdS0_PdiiiiiE13shared_kernel;
	mad.lo.s32 	%r53, %r2, 24, %r52;
	shl.b32 	%r54, %r1, 3;
	add.s32 	%r55, %r53, %r54;
	st.shared.f64 	[%r55], %fd20;
$L__BB0_10:
	bar.sync 	0;
	max.s32 	%r56, %r5, %r6;
	setp.ge.s32 	%p6, %r56, %r34;
	@%p6 bra 	$L__BB0_28;
	rem.s32 	%r57, %r3, %r36;
	setp.ne.s32 	%p7, %r57, 0;
	@%p7 bra 	$L__BB0_28;
	rem.s32 	%r58, %r4, %r36;
	setp.ne.s32 	%p8, %r58, 0;
	@%p8 bra 	$L__BB0_28;
	setp.lt.s32 	%p9, %r35, 1;
	mov.f64 	%fd136, 0d0000000000000000;
	@%p9 bra 	$L__BB0_27;
	and.b32  	%r9, %r35, 7;
	add.s32 	%r10, %r9, -1;
	and.b32  	%r11, %r35, 3;
	and.b32  	%r12, %r35, 2147483640;
	and.b32  	%r13, %r35, 1;
	neg.s32 	%r14, %r12;
	mul.lo.s32 	%r60, %r1, 24;
	mad.lo.s32 	%r61, %r2, 816, %r60;
	add.s32 	%r63, %r61, %r49;
	add.s32 	%r15, %r63, 96;
	mov.f64 	%fd136, 0d0000000000000000;
	mov.b32 	%r81, 0;
$L__BB0_15:
	setp.lt.u32 	%p10, %r35, 8;
	mul.lo.s32 	%r17, %r81, 816;
	mov.b32 	%r86, 0;
	@%p10 bra 	$L__BB0_18;
	mov.u32 	%r65, _ZZ13convolution2DPKdS0_PdiiiiiE13shared_kernel;
	mad.lo.s32 	%r66, %r81, 24, %r65;
	add.s32 	%r83, %r66, 32;
	add.s32 	%r82, %r15, %r17;
	mov.u32 	%r84, %r14;
$L__BB0_17:
	.pragma "nounroll";
	ld.shared.f64 	%fd24, [%r83+-32];
	ld.shared.f64 	%fd25, [%r82+-96];
	fma.rn.f64 	%fd26, %fd25, %fd24, %fd136;
	ld.shared.f64 	%fd27, [%r82+-88];
	fma.rn.f64 	%fd28, %fd27, %fd24, %fd26;
	ld.shared.f64 	%fd29, [%r82+-80];
	fma.rn.f64 	%fd30, %fd29, %fd24, %fd28;
	ld.shared.f64 	%fd31, [%r83+-24];
	ld.shared.f64 	%fd32, [%r82+-72];
	fma.rn.f64 	%fd33, %fd32, %fd31, %fd30;
	ld.shared.f64 	%fd34, [%r82+-64];
	fma.rn.f64 	%fd35, %fd34, %fd31, %fd33;
	ld.shared.f64 	%fd36, [%r82+-56];
	fma.rn.f64 	%fd37, %fd36, %fd31, %fd35;
	ld.shared.f64 	%fd38, [%r83+-16];
	ld.shared.f64 	%fd39, [%r82+-48];
	fma.rn.f64 	%fd40, %fd39, %fd38, %fd37;
	ld.shared.f64 	%fd41, [%r82+-40];
	fma.rn.f64 	%fd42, %fd41, %fd38, %fd40;
	ld.shared.f64 	%fd43, [%r82+-32];
	fma.rn.f64 	%fd44, %fd43, %fd38, %fd42;
	ld.shared.f64 	%fd45, [%r83+-8];
	ld.shared.f64 	%fd46, [%r82+-24];
	fma.rn.f64 	%fd47, %fd46, %fd45, %fd44;
	ld.shared.f64 	%fd48, [%r82+-16];
	fma.rn.f64 	%fd49, %fd48, %fd45, %fd47;
	ld.shared.f64 	%fd50, [%r82+-8];
	fma.rn.f64 	%fd51, %fd50, %fd45, %fd49;
	ld.shared.f64 	%fd52, [%r83];
	ld.shared.f64 	%fd53, [%r82];
	fma.rn.f64 	%fd54, %fd53, %fd52, %fd51;
	ld.shared.f64 	%fd55, [%r82+8];
	fma.rn.f64 	%fd56, %fd55, %fd52, %fd54;
	ld.shared.f64 	%fd57, [%r82+16];
	fma.rn.f64 	%fd58, %fd57, %fd52, %fd56;
	ld.shared.f64 	%fd59, [%r83+8];
	ld.shared.f64 	%fd60, [%r82+24];
	fma.rn.f64 	%fd61, %fd60, %fd59, %fd58;
	ld.shared.f64 	%fd62, [%r82+32];
	fma.rn.f64 	%fd63, %fd62, %fd59, %fd61;
	ld.shared.f64 	%fd64, [%r82+40];
	fma.rn.f64 	%fd65, %fd64, %fd59, %fd63;
	ld.shared.f64 	%fd66, [%r83+16];
	ld.shared.f64 	%fd67, [%r82+48];
	fma.rn.f64 	%fd68, %fd67, %fd66, %fd65;
	ld.shared.f64 	%fd69, [%r82+56];
	fma.rn.f64 	%fd70, %fd69, %fd66, %fd68;
	ld.shared.f64 	%fd71, [%r82+64];
	fma.rn.f64 	%fd72, %fd71, %fd66, %fd70;
	ld.shared.f64 	%fd73, [%r83+24];
	ld.shared.f64 	%fd74, [%r82+72];
	fma.rn.f64 	%fd75, %fd74, %fd73, %fd72;
	ld.shared.f64 	%fd76, [%r82+80];
	fma.rn.f64 	%fd77, %fd76, %fd73, %fd75;
	ld.shared.f64 	%fd78, [%r82+88];
	fma.rn.f64 	%fd136, %fd78, %fd73, %fd77;
	add.s32 	%r84, %r84, 8;
	add.s32 	%r83, %r83, 64;
	add.s32 	%r82, %r82, 192;
	setp.ne.s32 	%p11, %r84, 0;
	mov.u32 	%r86, %r12;
	@%p11 bra 	$L__BB0_17;
$L__BB0_18:
	setp.eq.s32 	%p12, %r9, 0;
	@%p12 bra 	$L__BB0_26;
	add.s32 	%r27, %r7, %r17;
	mov.u32 	%r67, _ZZ13convolution2DPKdS0_PdiiiiiE13shared_kernel;
	mad.lo.s32 	%r28, %r81, 24, %r67;
	setp.lt.u32 	%p13, %r10, 3;
	@%p13 bra 	$L__BB0_21;
	add.s32 	%r68, %r86, %r1;
	mad.lo.s32 	%r69, %r68, 24, %r27;
	shl.b32 	%r70, %r86, 3;
	add.s32 	%r71, %r28, %r70;
	ld.shared.f64 	%fd80, [%r71];
	ld.shared.f64 	%fd81, [%r69];
	fma.rn.f64 	%fd82, %fd81, %fd80, %fd136;
	ld.shared.f64 	%fd83, [%r69+8];
	fma.rn.f64 	%fd84, %fd83, %fd80, %fd82;
	ld.shared.f64 	%fd85, [%r69+16];
	fma.rn.f64 	%fd86, %fd85, %fd80, %fd84;
	ld.shared.f64 	%fd87, [%r71+8];
	ld.shared.f64 	%fd88, [%r69+24];
	fma.rn.f64 	%fd89, %fd88, %fd87, %fd86;
	ld.shared.f64 	%fd90, [%r69+32];
	fma.rn.f64 	%fd91, %fd90, %fd87, %fd89;
	ld.shared.f64 	%fd92, [%r69+40];
	fma.rn.f64 	%fd93, %fd92, %fd87, %fd91;
	ld.shared.f64 	%fd94, [%r71+16];
	ld.shared.f64 	%fd95, [%r69+48];
	fma.rn.f64 	%fd96, %fd95, %fd94, %fd93;
	ld.shared.f64 	%fd97, [%r69+56];
	fma.rn.f64 	%fd98, %fd97, %fd94, %fd96;
	ld.shared.f64 	%fd99, [%r69+64];
	fma.rn.f64 	%fd100, %fd99, %fd94, %fd98;
	ld.shared.f64 	%fd101, [%r71+24];
	ld.shared.f64 	%fd102, [%r69+72];
	fma.rn.f64 	%fd103, %fd102, %fd101, %fd100;
	ld.shared.f64 	%fd104, [%r69+80];
	fma.rn.f64 	%fd105, %fd104, %fd101, %fd103;
	ld.shared.f64 	%fd106, [%r69+88];
	fma.rn.f64 	%fd136, %fd106, %fd101, %fd105;
	add.s32 	%r86, %r86, 4;
$L__BB0_21:
	setp.eq.s32 	%p14, %r11, 0;
	@%p14 bra 	$L__BB0_26;
	setp.eq.s32 	%p15, %r11, 1;
	@%p15 bra 	$L__BB0_24;
	add.s32 	%r72, %r86, %r1;
	mad.lo.s32 	%r73, %r72, 24, %r27;
	shl.b32 	%r74, %r86, 3;
	add.s32 	%r75, %r28, %r74;
	ld.shared.f64 	%fd108, [%r75];
	ld.shared.f64 	%fd109, [%r73];
	fma.rn.f64 	%fd110, %fd109, %fd108, %fd136;
	ld.shared.f64 	%fd111, [%r73+8];
	fma.rn.f64 	%fd112, %fd111, %fd108, %fd110;
	ld.shared.f64 	%fd113, [%r73+16];
	fma.rn.f64 	%fd114, %fd113, %fd108, %fd112;
	ld.shared.f64 	%fd115, [%r75+8];
	ld.shared.f64 	%fd116, [%r73+24];
	fma.rn.f64 	%fd117, %fd116, %fd115, %fd114;
	ld.shared.f64 	%fd118, [%r73+32];
	fma.rn.f64 	%fd119, %fd118, %fd115, %fd117;
	ld.shared.f64 	%fd120, [%r73+40];
	fma.rn.f64 	%fd136, %fd120, %fd115, %fd119;
	add.s32 	%r86, %r86, 2;
$L__BB0_24:
	setp.eq.s32 	%p16, %r13, 0;
	@%p16 bra 	$L__BB0_26;
	add.s32 	%r76, %r86, %r1;
	mad.lo.s32 	%r77, %r76, 24, %r27;
	shl.b32 	%r78, %r86, 3;
	add.s32 	%r79, %r28, %r78;
	ld.shared.f64 	%fd121, [%r79];
	ld.shared.f64 	%fd122, [%r77];
	fma.rn.f64 	%fd123, %fd122, %fd121, %fd136;
	ld.shared.f64 	%fd124, [%r77+8];
	fma.rn.f64 	%fd125, %fd124, %fd121, %fd123;
	ld.shared.f64 	%fd126, [%r77+16];
	fma.rn.f64 	%fd136, %fd126, %fd121, %fd125;
$L__BB0_26:
	add.s32 	%r81, %r81, 1;
	setp.ne.s32 	%p17, %r81, %r35;
	@%p17 bra 	$L__BB0_15;
$L__BB0_27:
	mad.lo.s32 	%r80, %r5, %r34, %r6;
	cvta.to.global.u64 	%rd12, %rd3;
	mul.wide.s32 	%rd13, %r80, 8;
	add.s64 	%rd14, %rd12, %rd13;
	st.global.f64 	[%rd14], %fd136;
$L__BB0_28:
	ret;

}


// ===== COMPILED SASS (sm_100) =====

	.target	sm_100

	.elftype	@"ET_EXEC"


//--------------------- .note.nv.tkinfo           --------------------------
	.section	.note.nv.tkinfo,"",@"SHT_NOTE"
	.sectionflags	@"SHF_NOTE_NV_TKINFO"
	.tkinfo
        /*0018*/ 	.word	0x00000002
        /*0030*/ 	.string	""
        /*0030*/ 	.string	"ptxas"
        /*0030*/ 	.string	"Cuda compilation tools, release 13.0, V13.0.88"
        /*0030*/ 	.string	"Build cuda_13.0.r13.0/compiler.36424714_0"
        /*0030*/ 	.string	"-arch sm_100 -m 64 "



//--------------------- .note.nv.cuinfo           --------------------------
	.section	.note.nv.cuinfo,"",@"SHT_NOTE"
	.sectionflags	@"SHF_NOTE_NV_CUINFO"
        /*0018*/ 	.short	0x0002
        /*001a*/ 	.short	0x0064
        /*001c*/ 	.short	0x0082
	.zero		2


//--------------------- .nv.info                  --------------------------
	.section	.nv.info,"",@"SHT_CUDA_INFO"
	.align	4


	//----- nvinfo : EIATTR_REGCOUNT
	.align		4
        /*0000*/ 	.byte	0x04, 0x2f
        /*0002*/ 	.short	(.L_1 - .L_0)
	.align		4
.L_0:
        /*0004*/ 	.word	index@(_Z13convolution2DPKdS0_Pdiiiii)
        /*0008*/ 	.word	0x0000001e


	//----- nvinfo : EIATTR_FRAME_SIZE
	.align		4
.L_1:
        /*000c*/ 	.byte	0x04, 0x11
        /*000e*/ 	.short	(.L_3 - .L_2)
	.align		4
.L_2:
        /*0010*/ 	.word	index@(_Z13convolution2DPKdS0_Pdiiiii)
        /*0014*/ 	.word	0x00000000


	//----- nvinfo : EIATTR_MIN_STACK_SIZE
	.align		4
.L_3:
        /*0018*/ 	.byte	0x04, 0x12
        /*001a*/ 	.short	(.L_5 - .L_4)
	.align		4
.L_4:
        /*001c*/ 	.word	index@(_Z13convolution2DPKdS0_Pdiiiii)
        /*0020*/ 	.word	0x00000000
.L_5:


//--------------------- .nv.compat                --------------------------
	.section	.nv.compat,"",@"SHT_CUDA_COMPAT_INFO"
	.align	4
        /*0000*/ 	.byte	0x02, 0x09, 0x00, 0x00, 0x02, 0x02, 0x01, 0x00, 0x02, 0x05, 0x05, 0x00, 0x03, 0x07, 0x01, 0x01
        /*0010*/ 	.byte	0x02, 0x03, 0x00, 0x00, 0x02, 0x06, 0x01, 0x00, 0x04, 0x0b, 0x08, 0x00, 0x01, 0x00, 0x00, 0x00
        /*0020*/ 	.byte	0x00, 0x00, 0x00, 0x00


//--------------------- .nv.info._Z13convolution2DPKdS0_Pdiiiii --------------------------
	.section	.nv.info._Z13convolution2DPKdS0_Pdiiiii,"",@"SHT_CUDA_INFO"
	.sectionflags	@""
	.align	4


	//----- nvinfo : EIATTR_CUDA_API_VERSION
	.align		4
        /*0000*/ 	.byte	0x04, 0x37
        /*0002*/ 	.short	(.L_7 - .L_6)
.L_6:
        /*0004*/ 	.word	0x00000082


	//----- nvinfo : EIATTR_KPARAM_INFO
	.align		4
.L_7:
        /*0008*/ 	.byte	0x04, 0x17
        /*000a*/ 	.short	(.L_9 - .L_8)
.L_8:
        /*000c*/ 	.word	0x00000000
        /*0010*/ 	.short	0x0007
        /*0012*/ 	.short	0x0028
        /*0014*/ 	.byte	0x00, 0xf0, 0x11, 0x00


	//----- nvinfo : EIATTR_KPARAM_INFO
	.align		4
.L_9:
        /*0018*/ 	.byte	0x04, 0x17
        /*001a*/ 	.short	(.L_11 - .L_10)
.L_10:
        /*001c*/ 	.word	0x00000000
        /*0020*/ 	.short	0x0006
        /*0022*/ 	.short	0x0024
        /*0024*/ 	.byte	0x00, 0xf0, 0x11, 0x00


	//----- nvinfo : EIATTR_KPARAM_INFO
	.align		4
.L_11:
        /*0028*/ 	.byte	0x04, 0x17
        /*002a*/ 	.short	(.L_13 - .L_12)
.L_12:
        /*002c*/ 	.word	0x00000000
        /*0030*/ 	.short	0x0005
        /*0032*/ 	.short	0x0020
        /*0034*/ 	.byte	0x00, 0xf0, 0x11, 0x00


	//----- nvinfo : EIATTR_KPARAM_INFO
	.align		4
.L_13:
        /*0038*/ 	.byte	0x04, 0x17
        /*003a*/ 	.short	(.L_15 - .L_14)
.L_14:
        /*003c*/ 	.word	0x00000000
        /*0040*/ 	.short	0x0004
        /*0042*/ 	.short	0x001c
        /*0044*/ 	.byte	0x00, 0xf0, 0x11, 0x00


	//----- nvinfo : EIATTR_KPARAM_INFO
	.align		4
.L_15:
        /*0048*/ 	.byte	0x04, 0x17
        /*004a*/ 	.short	(.L_17 - .L_16)
.L_16:
        /*004c*/ 	.word	0x00000000
        /*0050*/ 	.short	0x0003
        /*0052*/ 	.short	0x0018
        /*0054*/ 	.byte	0x00, 0xf0, 0x11, 0x00


	//----- nvinfo : EIATTR_KPARAM_INFO
	.align		4
.L_17:
        /*0058*/ 	.byte	0x04, 0x17
        /*005a*/ 	.short	(.L_19 - .L_18)
.L_18:
        /*005c*/ 	.word	0x00000000
        /*0060*/ 	.short	0x0002
        /*0062*/ 	.short	0x0010
        /*0064*/ 	.byte	0x00, 0xf5, 0x21, 0x00


	//----- nvinfo : EIATTR_KPARAM_INFO
	.align		4
.L_19:
        /*0068*/ 	.byte	0x04, 0x17
        /*006a*/ 	.short	(.L_21 - .L_20)
.L_20:
        /*006c*/ 	.word	0x00000000
        /*0070*/ 	.short	0x0001
        /*0072*/ 	.short	0x0008
        /*0074*/ 	.byte	0x00, 0xf5, 0x21, 0x00


	//----- nvinfo : EIATTR_KPARAM_INFO
	.align		4
.L_21:
        /*0078*/ 	.byte	0x04, 0x17
        /*007a*/ 	.short	(.L_23 - .L_22)
.L_22:
        /*007c*/ 	.word	0x00000000
        /*0080*/ 	.short	0x0000
        /*0082*/ 	.short	0x0000
        /*0084*/ 	.byte	0x00, 0xf5, 0x21, 0x00


	//----- nvinfo : EIATTR_SPARSE_MMA_MASK
	.align		4
.L_23:
        /*0088*/ 	.byte	0x03, 0x50
        /*008a*/ 	.short	0x0000


	//----- nvinfo : EIATTR_MAXREG_COUNT
	.align		4
        /*008c*/ 	.byte	0x03, 0x1b
        /*008e*/ 	.short	0x00ff


	//----- nvinfo : EIATTR_NUM_BARRIERS
	.align		4
        /*0090*/ 	.byte	0x02, 0x4c
        /*0092*/ 	.byte	0x01
	.zero		1


	//----- nvinfo : EIATTR_MERCURY_ISA_VERSION
	.align		4
        /*0094*/ 	.byte	0x03, 0x5f
        /*0096*/ 	.short	0x0101


	//----- nvinfo : EIATTR_VRC_CTA_INIT_COUNT
	.align		4
        /*0098*/ 	.byte	0x02, 0x4a
	.zero		1
	.zero		1


	//----- nvinfo : EIATTR_EXIT_INSTR_OFFSETS
	.align		4
        /*009c*/ 	.byte	0x04, 0x1c
        /*009e*/ 	.short	(.L_25 - .L_24)


	//   ....[0]....
.L_24:
        /*00a0*/ 	.word	0x000005b0


	//   ....[1]....
        /*00a4*/ 	.word	0x00000680


	//   ....[2]....
        /*00a8*/ 	.word	0x00000750


	//   ....[3]....
        /*00ac*/ 	.word	0x00001210


	//----- nvinfo : EIATTR_CBANK_PARAM_SIZE
	.align		4
.L_25:
        /*00b0*/ 	.byte	0x03, 0x19
        /*00b2*/ 	.short	0x002c


	//----- nvinfo : EIATTR_PARAM_CBANK
	.align		4
        /*00b4*/ 	.byte	0x04, 0x0a
        /*00b6*/ 	.short	(.L_27 - .L_26)
	.align		4
.L_26:
        /*00b8*/ 	.word	index@(.nv.constant0._Z13convolution2DPKdS0_Pdiiiii)
        /*00bc*/ 	.short	0x0380
        /*00be*/ 	.short	0x002c


	//----- nvinfo : EIATTR_SW_WAR
	.align		4
.L_27:
        /*00c0*/ 	.byte	0x04, 0x36
        /*00c2*/ 	.short	(.L_29 - .L_28)
.L_28:
        /*00c4*/ 	.word	0x00000008
.L_29:


//--------------------- .nv.callgraph             --------------------------
	.section	.nv.callgraph,"",@"SHT_CUDA_CALLGRAPH"
	.align	4
	.sectionentsize	8
	.align		4
        /*0000*/ 	.word	0x00000000
	.align		4
        /*0004*/ 	.word	0xffffffff
	.align		4
        /*0008*/ 	.word	0x00000000
	.align		4
        /*000c*/ 	.word	0xfffffffe
	.align		4
        /*0010*/ 	.word	0x00000000
	.align		4
        /*0014*/ 	.word	0xfffffffd
	.align		4
        /*0018*/ 	.word	0x00000000
	.align		4
        /*001c*/ 	.word	0xfffffffc


//--------------------- .text._Z13convolution2DPKdS0_Pdiiiii --------------------------
	.section	.text._Z13convolution2DPKdS0_Pdiiiii,"ax",@progbits
	.align	128
        .global         _Z13convolution2DPKdS0_Pdiiiii
        .type           _Z13convolution2DPKdS0_Pdiiiii,@function
        .size           _Z13convolution2DPKdS0_Pdiiiii,(.L_x_8 - _Z13convolution2DPKdS0_Pdiiiii)
        .other          _Z13convolution2DPKdS0_Pdiiiii,@"STO_CUDA_ENTRY STV_DEFAULT"
_Z13convolution2DPKdS0_Pdiiiii:
.text._Z13convolution2DPKdS0_Pdiiiii:
[----:B------:R-:W-:Y:S01]  /*0000*/  LDC R1, c[0x0][0x37c] ;  /* 0x0000df00ff017b82 */ /* 0x000fe20000000800 */
[----:B------:R-:W0:Y:S01]  /*0010*/  S2R R15, SR_TID.Y ;  /* 0x00000000000f7919 */ /* 0x000e220000002200 */
[----:B------:R-:W1:Y:S06]  /*0020*/  LDCU UR9, c[0x0][0x3a0] ;  /* 0x00007400ff0977ac */ /* 0x000e6c0008000800 */
[----:B------:R-:W2:Y:S01]  /*0030*/  S2UR UR4, SR_CTAID.Y ;  /* 0x00000000000479c3 */ /* 0x000ea20000002600 */
[----:B------:R-:W-:Y:S01]  /*0040*/  CS2R R12, SRZ ;  /* 0x00000000000c7805 */ /* 0x000fe2000001ff00 */
[----:B------:R-:W0:Y:S01]  /*0050*/  S2R R0, SR_TID.X ;  /* 0x0000000000007919 */ /* 0x000e220000002100 */
[----:B------:R-:W3:Y:S01]  /*0060*/  LDCU UR6, c[0x0][0x3a8] ;  /* 0x00007500ff0677ac */ /* 0x000ee20008000800 */
[----:B------:R-:W4:Y:S04]  /*0070*/  LDCU UR7, c[0x0][0x398] ;  /* 0x00007300ff0777ac */ /* 0x000f280008000800 */
[----:B------:R-:W2:Y:S01]  /*0080*/  LDC R2, c[0x0][0x364] ;  /* 0x0000d900ff027b82 */ /* 0x000ea20000000800 */
[----:B------:R-:W5:Y:S07]  /*0090*/  LDCU.64 UR10, c[0x0][0x358] ;  /* 0x00006b00ff0a77ac */ /* 0x000f6e0008000a00 */
[----:B------:R-:W4:Y:S08]  /*00a0*/  S2UR UR5, SR_CTAID.X ;  /* 0x00000000000579c3 */ /* 0x000f300000002500 */
[----:B------:R-:W4:Y:S08]  /*00b0*/  LDC R5, c[0x0][0x360] ;  /* 0x0000d800ff057b82 */ /* 0x000f300000000800 */
[----:B------:R-:W5:Y:S01]  /*00c0*/  LDC.64 R20, c[0x0][0x380] ;  /* 0x0000e000ff147b82 */ /* 0x000f620000000a00 */
[----:B0-----:R-:W-:-:S04]  /*00d0*/  VIMNMX R3, PT, PT, R0, R15, !PT ;  /* 0x0000000f00037248 */ /* 0x001fc80007fe0100 */
[----:B-1----:R-:W-:Y:S01]  /*00e0*/  ISETP.GE.AND P1, PT, R3, UR9, PT ;  /* 0x0000000903007c0c */ /* 0x002fe2000bf26270 */
[----:B--2---:R-:W-:Y:S01]  /*00f0*/  IMAD R3, R2, UR4, R15 ;  /* 0x0000000402037c24 */ /* 0x004fe2000f8e020f */
[----:B------:R-:W0:Y:S03]  /*0100*/  LDCU UR4, c[0x0][0x39c] ;  /* 0x00007380ff0477ac */ /* 0x000e260008000800 */
[----:B---3--:R-:W-:Y:S02]  /*0110*/  VIADD R4, R3, -UR6 ;  /* 0x8000000603047c36 */ /* 0x008fe40008000000 */
[----:B----4-:R-:W-:-:S06]  /*0120*/  IMAD R2, R5, UR5, R0 ;  /* 0x0000000505027c24 */ /* 0x010fcc000f8e0200 */
[----:B------:R-:W1:Y:S01]  /*0130*/  @!P1 LDC.64 R6, c[0x0][0x388] ;  /* 0x0000e200ff069b82 */ /* 0x000e620000000a00 */
[----:B------:R-:W-:-:S05]  /*0140*/  VIADD R17, R2, -UR6 ;  /* 0x8000000602117c36 */ /* 0x000fca0008000000 */
[----:B------:R-:W-:Y:S02]  /*0150*/  LOP3.LUT R5, R17, R4, RZ, 0xfc, !PT ;  /* 0x0000000411057212 */ /* 0x000fe400078efcff */
[C---:B------:R-:W-:Y:S02]  /*0160*/  VIMNMX R8, PT, PT, R4.reuse, R17, !PT ;  /* 0x0000001104087248 */ /* 0x040fe40007fe0100 */
[----:B------:R-:W-:Y:S01]  /*0170*/  ISETP.GT.AND P0, PT, R5, -0x1, PT ;  /* 0xffffffff0500780c */ /* 0x000fe20003f04270 */
[----:B------:R-:W-:-:S03]  /*0180*/  IMAD R5, R4, UR7, R17 ;  /* 0x0000000704057c24 */ /* 0x000fc6000f8e0211 */
[----:B------:R-:W-:Y:S01]  /*0190*/  ISETP.LT.AND P0, PT, R8, UR7, P0 ;  /* 0x0000000708007c0c */ /* 0x000fe20008701270 */
[----:B------:R-:W-:-:S04]  /*01a0*/  IMAD R5, R5, 0x3, RZ ;  /* 0x0000000305057824 */ /* 0x000fc800078e02ff */
[----:B-----5:R-:W-:-:S04]  /*01b0*/  IMAD.WIDE R20, R5, 0x8, R20 ;  /* 0x0000000805147825 */ /* 0x020fc800078e0214 */
[----:B------:R-:W-:-:S04]  /*01c0*/  @!P1 IMAD R5, R15, UR9, R0 ;  /* 0x000000090f059c24 */ /* 0x000fc8000f8e0200 */
[----:B-1----:R-:W-:Y:S01]  /*01d0*/  @!P1 IMAD.WIDE.U32 R6, R5, 0x8, R6 ;  /* 0x0000000805069825 */ /* 0x002fe200078e0006 */
[----:B------:R-:W2:Y:S01]  /*01e0*/  @P0 LDG.E.64 R12, desc[UR10][R20.64] ;  /* 0x0000000a140c0981 */ /* 0x000ea2000c1e1b00 */
[----:B------:R-:W1:Y:S03]  /*01f0*/  LDC R5, c[0x0][0x3a4] ;  /* 0x0000e900ff057b82 */ /* 0x000e660000000800 */
[----:B------:R-:W3:Y:S04]  /*0200*/  @P0 LDG.E.64 R10, desc[UR10][R20.64+0x8] ;  /* 0x0000080a140a0981 */ /* 0x000ee8000c1e1b00 */
[----:B------:R4:W5:Y:S04]  /*0210*/  @P0 LDG.E.64 R8, desc[UR10][R20.64+0x10] ;  /* 0x0000100a14080981 */ /* 0x000968000c1e1b00 */
[----:B------:R-:W5:Y:S01]  /*0220*/  @!P1 LDG.E.64 R6, desc[UR10][R6.64] ;  /* 0x0000000a06069981 */ /* 0x000f62000c1e1b00 */
[----:B------:R-:W-:-:S02]  /*0230*/  IABS R25, R2 ;  /* 0x0000000200197213 */ /* 0x000fc40000000000 */
[-C--:B-1----:R-:W-:Y:S02]  /*0240*/  IABS R14, R5.reuse ;  /* 0x00000005000e7213 */ /* 0x082fe40000000000 */
[----:B------:R-:W-:Y:S02]  /*0250*/  LOP3.LUT R2, R2, R5, RZ, 0x3c, !PT ;  /* 0x0000000502027212 */ /* 0x000fe400078e3cff */
[----:B------:R-:W1:Y:S08]  /*0260*/  I2F.RP R22, R14 ;  /* 0x0000000e00167306 */ /* 0x000e700000209400 */
[----:B-1----:R-:W1:Y:S02]  /*0270*/  MUFU.RCP R22, R22 ;  /* 0x0000001600167308 */ /* 0x002e640000001000 */
[----:B-1----:R-:W-:-:S06]  /*0280*/  IADD3 R18, PT, PT, R22, 0xffffffe, RZ ;  /* 0x0ffffffe16127810 */ /* 0x002fcc0007ffe0ff */
[----:B------:R1:W0:Y:S02]  /*0290*/  F2I.FTZ.U32.TRUNC.NTZ R19, R18 ;  /* 0x0000001200137305 */ /* 0x000224000021f000 */
[----:B-1----:R-:W-:Y:S02]  /*02a0*/  IMAD.MOV.U32 R18, RZ, RZ, RZ ;  /* 0x000000ffff127224 */ /* 0x002fe400078e00ff */
[----:B0-----:R-:W-:-:S04]  /*02b0*/  IMAD.MOV R23, RZ, RZ, -R19 ;  /* 0x000000ffff177224 */ /* 0x001fc800078e0a13 */
[----:B----4-:R-:W-:Y:S01]  /*02c0*/  IMAD R21, R23, R14, RZ ;  /* 0x0000000e17157224 */ /* 0x010fe200078e02ff */
[----:B------:R-:W-:Y:S02]  /*02d0*/  IABS R23, R3 ;  /* 0x0000000300177213 */ /* 0x000fe40000000000 */
[----:B------:R-:W-:Y:S01]  /*02e0*/  LOP3.LUT R3, R3, R5, RZ, 0x3c, !PT ;  /* 0x0000000503037212 */ /* 0x000fe200078e3cff */
[----:B------:R-:W-:-:S03]  /*02f0*/  IMAD.HI.U32 R16, R19, R21, R18 ;  /* 0x0000001513107227 */ /* 0x000fc600078e0012 */
[----:B------:R-:W-:Y:S02]  /*0300*/  ISETP.GE.AND P2, PT, R3, RZ, PT ;  /* 0x000000ff0300720c */ /* 0x000fe40003f46270 */
[----:B------:R-:W-:Y:S01]  /*0310*/  MOV R3, 0x400 ;  /* 0x0000040000037802 */ /* 0x000fe20000000f00 */
[----:B------:R-:W-:-:S04]  /*0320*/  IMAD.HI.U32 R21, R16, R23, RZ ;  /* 0x0000001710157227 */ /* 0x000fc800078e00ff */
[----:B------:R-:W-:Y:S01]  /*0330*/  IMAD.HI.U32 R19, R16, R25, RZ ;  /* 0x0000001910137227 */ /* 0x000fe200078e00ff */
[----:B------:R-:W-:-:S03]  /*0340*/  IADD3 R18, PT, PT, -R21, RZ, RZ ;  /* 0x000000ff15127210 */ /* 0x000fc60007ffe1ff */
[----:B------:R-:W-:Y:S02]  /*0350*/  IMAD.MOV R20, RZ, RZ, -R19 ;  /* 0x000000ffff147224 */ /* 0x000fe400078e0a13 */
[C---:B------:R-:W-:Y:S02]  /*0360*/  IMAD R23, R14.reuse, R18, R23 ;  /* 0x000000120e177224 */ /* 0x040fe400078e0217 */
[C---:B------:R-:W-:Y:S01]  /*0370*/  IMAD R25, R14.reuse, R20, R25 ;  /* 0x000000140e197224 */ /* 0x040fe200078e0219 */
[----:B------:R-:W0:Y:S02]  /*0380*/  S2R R18, SR_CgaCtaId ;  /* 0x0000000000127919 */ /* 0x000e240000008800 */
[C---:B------:R-:W-:Y:S02]  /*0390*/  ISETP.GT.U32.AND P3, PT, R14.reuse, R23, PT ;  /* 0x000000170e00720c */ /* 0x040fe40003f64070 */
[----:B------:R-:W-:-:S11]  /*03a0*/  ISETP.GT.U32.AND P4, PT, R14, R25, PT ;  /* 0x000000190e00720c */ /* 0x000fd60003f84070 */
[----:B------:R-:W-:Y:S02]  /*03b0*/  @!P3 IMAD.IADD R23, R23, 0x1, -R14 ;  /* 0x000000011717b824 */ /* 0x000fe400078e0a0e */
[-C--:B------:R-:W-:Y:S01]  /*03c0*/  @!P4 IADD3 R25, PT, PT, R25, -R14.reuse, RZ ;  /* 0x8000000e1919c210 */ /* 0x080fe20007ffe0ff */
[----:B------:R-:W-:Y:S01]  /*03d0*/  @!P3 VIADD R21, R21, 0x1 ;  /* 0x000000011515b836 */ /* 0x000fe20000000000 */
[----:B------:R-:W-:Y:S01]  /*03e0*/  ISETP.GE.AND P3, PT, R2, RZ, PT ;  /* 0x000000ff0200720c */ /* 0x000fe20003f66270 */
[----:B------:R-:W-:Y:S01]  /*03f0*/  @!P4 VIADD R19, R19, 0x1 ;  /* 0x000000011313c836 */ /* 0x000fe20000000000 */
[-C--:B------:R-:W-:Y:S02]  /*0400*/  ISETP.GE.U32.AND P5, PT, R23, R14.reuse, PT ;  /* 0x0000000e1700720c */ /* 0x080fe40003fa6070 */
[----:B------:R-:W-:Y:S02]  /*0410*/  ISETP.GE.U32.AND P6, PT, R25, R14, PT ;  /* 0x0000000e1900720c */ /* 0x000fe40003fc6070 */
[----:B------:R-:W-:-:S02]  /*0420*/  ISETP.NE.AND P4, PT, R5, RZ, PT ;  /* 0x000000ff0500720c */ /* 0x000fc40003f85270 */
[----:B0-----:R-:W-:Y:S02]  /*0430*/  LEA R20, R18, R3, 0x18 ;  /* 0x0000000312147211 */ /* 0x001fe400078ec0ff */
[----:B------:R-:W-:-:S05]  /*0440*/  @!P1 IADD3 R3, PT, PT, R3, 0x6c60, RZ ;  /* 0x00006c6003039810 */ /* 0x000fca0007ffe0ff */
[----:B------:R-:W-:Y:S02]  /*0450*/  @P5 IADD3 R21, PT, PT, R21, 0x1, RZ ;  /* 0x0000000115155810 */ /* 0x000fe40007ffe0ff */
[----:B------:R-:W-:Y:S01]  /*0460*/  @P6 VIADD R19, R19, 0x1 ;  /* 0x0000000113136836 */ /* 0x000fe20000000000 */
[----:B------:R-:W-:Y:S01]  /*0470*/  @!P1 LEA R18, R18, R3, 0x18 ;  /* 0x0000000312129211 */ /* 0x000fe200078ec0ff */
[C---:B------:R-:W-:Y:S02]  /*0480*/  IMAD R3, R15.reuse, 0x330, R20 ;  /* 0x000003300f037824 */ /* 0x040fe400078e0214 */
[----:B------:R-:W-:Y:S01]  /*0490*/  IMAD.MOV.U32 R22, RZ, RZ, R19 ;  /* 0x000000ffff167224 */ /* 0x000fe200078e0013 */
[----:B------:R-:W-:Y:S01]  /*04a0*/  LOP3.LUT R19, RZ, R5, RZ, 0x33, !PT ;  /* 0x00000005ff137212 */ /* 0x000fe200078e33ff */
[----:B------:R-:W-:Y:S02]  /*04b0*/  @!P2 IMAD.MOV R21, RZ, RZ, -R21 ;  /* 0x000000ffff15a224 */ /* 0x000fe400078e0a15 */
[----:B------:R-:W-:-:S02]  /*04c0*/  @!P1 IMAD R23, R15, 0x18, R18 ;  /* 0x000000180f179824 */ /* 0x000fc400078e0212 */
[----:B------:R-:W-:Y:S01]  /*04d0*/  @!P3 IMAD.MOV R22, RZ, RZ, -R22 ;  /* 0x000000ffff16b224 */ /* 0x000fe200078e0a16 */
[C---:B------:R-:W-:Y:S01]  /*04e0*/  SEL R2, R19.reuse, R21, !P4 ;  /* 0x0000001513027207 */ /* 0x040fe20006000000 */
[C---:B------:R-:W-:Y:S01]  /*04f0*/  IMAD R21, R0.reuse, 0x18, R3 ;  /* 0x0000001800157824 */ /* 0x040fe200078e0203 */
[----:B------:R-:W-:Y:S02]  /*0500*/  @!P1 LEA R23, R0, R23, 0x3 ;  /* 0x0000001700179211 */ /* 0x000fe400078e18ff */
[----:B------:R-:W-:Y:S02]  /*0510*/  SEL R5, R19, R22, !P4 ;  /* 0x0000001613057207 */ /* 0x000fe40006000000 */
[----:B------:R0:W-:Y:S02]  /*0520*/  @!P0 STS.64 [R21+0x8], RZ ;  /* 0x000008ff15008388 */ /* 0x0001e40000000a00 */
[----:B------:R-:W-:Y:S02]  /*0530*/  VIMNMX R22, PT, PT, R2, R5, !PT ;  /* 0x0000000502167248 */ /* 0x000fe40007fe0100 */
[----:B------:R0:W-:Y:S02]  /*0540*/  @!P0 STS.64 [R21+0x10], RZ ;  /* 0x000010ff15008388 */ /* 0x0001e40000000a00 */
[----:B------:R-:W-:-:S02]  /*0550*/  ISETP.GE.AND P2, PT, R22, UR4, PT ;  /* 0x0000000416007c0c */ /* 0x000fc4000bf46270 */
[----:B--2---:R0:W-:Y:S04]  /*0560*/  STS.64 [R21], R12 ;  /* 0x0000000c15007388 */ /* 0x0041e80000000a00 */
[----:B---3--:R0:W-:Y:S04]  /*0570*/  @P0 STS.64 [R21+0x8], R10 ;  /* 0x0000080a15000388 */ /* 0x0081e80000000a00 */
[----:B-----5:R0:W-:Y:S04]  /*0580*/  @P0 STS.64 [R21+0x10], R8 ;  /* 0x0000100815000388 */ /* 0x0201e80000000a00 */
[----:B------:R0:W-:Y:S01]  /*0590*/  @!P1 STS.64 [R23], R6 ;  /* 0x0000000617009388 */ /* 0x0001e20000000a00 */
[----:B------:R-:W-:Y:S06]  /*05a0*/  BAR.SYNC.DEFER_BLOCKING 0x0 ;  /* 0x0000000000007b1d */ /* 0x000fec0000010000 */
[----:B------:R-:W-:Y:S05]  /*05b0*/  @P2 EXIT ;  /* 0x000000000000294d */ /* 0x000fea0003800000 */
[----:B0-----:R-:W-:Y:S02]  /*05c0*/  IABS R7, R4 ;  /* 0x0000000400077213 */ /* 0x001fe40000000000 */
[----:B------:R-:W-:-:S03]  /*05d0*/  ISETP.GE.AND P1, PT, R4, RZ, PT ;  /* 0x000000ff0400720c */ /* 0x000fc60003f26270 */
[----:B------:R-:W-:-:S04]  /*05e0*/  IMAD.HI.U32 R6, R16, R7, RZ ;  /* 0x0000000710067227 */ /* 0x000fc800078e00ff */
[----:B------:R-:W-:-:S04]  /*05f0*/  IMAD.MOV R6, RZ, RZ, -R6 ;  /* 0x000000ffff067224 */ /* 0x000fc800078e0a06 */
[----:B------:R-:W-:-:S05]  /*0600*/  IMAD R7, R14, R6, R7 ;  /* 0x000000060e077224 */ /* 0x000fca00078e0207 */
[----:B------:R-:W-:-:S13]  /*0610*/  ISETP.GT.U32.AND P0, PT, R14, R7, PT ;  /* 0x000000070e00720c */ /* 0x000fda0003f04070 */
[----:B------:R-:W-:-:S05]  /*0620*/  @!P0 IMAD.IADD R7, R7, 0x1, -R14 ;  /* 0x0000000107078824 */ /* 0x000fca00078e0a0e */
[----:B------:R-:W-:-:S13]  /*0630*/  ISETP.GT.U32.AND P0, PT, R14, R7, PT ;  /* 0x000000070e00720c */ /* 0x000fda0003f04070 */
[----:B------:R-:W-:-:S05]  /*0640*/  @!P0 IADD3 R7, PT, PT, R7, -R14, RZ ;  /* 0x8000000e07078210 */ /* 0x000fca0007ffe0ff */
[----:B------:R-:W-:-:S05]  /*0650*/  @!P1 IMAD.MOV R7, RZ, RZ, -R7 ;  /* 0x000000ffff079224 */ /* 0x000fca00078e0a07 */
[----:B------:R-:W-:-:S04]  /*0660*/  SEL R7, R19, R7, !P4 ;  /* 0x0000000713077207 */ /* 0x000fc80006000000 */
[----:B------:R-:W-:-:S13]  /*0670*/  ISETP.NE.AND P0, PT, R7, RZ, PT ;  /* 0x000000ff0700720c */ /* 0x000fda0003f05270 */
[----:B------:R-:W-:Y:S05]  /*0680*/  @P0 EXIT ;  /* 0x000000000000094d */ /* 0x000fea0003800000 */
[----:B------:R-:W-:Y:S02]  /*0690*/  IABS R7, R17 ;  /* 0x0000001100077213 */ /* 0x000fe40000000000 */
[----:B------:R-:W-:-:S03]  /*06a0*/  ISETP.GE.AND P1, PT, R17, RZ, PT ;  /* 0x000000ff1100720c */ /* 0x000fc60003f26270 */
[----:B------:R-:W-:-:S04]  /*06b0*/  IMAD.HI.U32 R16, R16, R7, RZ ;  /* 0x0000000710107227 */ /* 0x000fc800078e00ff */
[----:B------:R-:W-:-:S04]  /*06c0*/  IMAD.MOV R16, RZ, RZ, -R16 ;  /* 0x000000ffff107224 */ /* 0x000fc800078e0a10 */
[----:B------:R-:W-:-:S05]  /*06d0*/  IMAD R7, R14, R16, R7 ;  /* 0x000000100e077224 */ /* 0x000fca00078e0207 */
[----:B------:R-:W-:-:S13]  /*06e0*/  ISETP.GT.U32.AND P0, PT, R14, R7, PT ;  /* 0x000000070e00720c */ /* 0x000fda0003f04070 */
[----:B------:R-:W-:-:S04]  /*06f0*/  @!P0 IADD3 R7, PT, PT, R7, -R14, RZ ;  /* 0x8000000e07078210 */ /* 0x000fc80007ffe0ff */
[----:B------:R-:W-:-:S13]  /*0700*/  ISETP.GT.U32.AND P0, PT, R14, R7, PT ;  /* 0x000000070e00720c */ /* 0x000fda0003f04070 */
[----:B------:R-:W-:-:S04]  /*0710*/  @!P0 IMAD.IADD R7, R7, 0x1, -R14 ;  /* 0x0000000107078824 */ /* 0x000fc800078e0a0e */
[----:B------:R-:W-:-:S05]  /*0720*/  @!P1 IMAD.MOV R7, RZ, RZ, -R7 ;  /* 0x000000ffff079224 */ /* 0x000fca00078e0a07 */
[----:B------:R-:W-:-:S04]  /*0730*/  SEL R7, R19, R7, !P4 ;  /* 0x0000000713077207 */ /* 0x000fc80006000000 */
[----:B------:R-:W-:-:S13]  /*0740*/  ISETP.NE.AND P0, PT, R7, RZ, PT ;  /* 0x000000ff0700720c */ /* 0x000fda0003f05270 */
[----:B------:R-:W-:Y:S05]  /*0750*/  @P0 EXIT ;  /* 0x000000000000094d */ /* 0x000fea0003800000 */
[----:B------:R-:W-:Y:S01]  /*0760*/  UISETP.GE.AND UP0, UPT, UR9, 0x1, UPT ;  /* 0x000000010900788c */ /* 0x000fe2000bf06270 */
[----:B------:R-:W-:-:S08]  /*0770*/  CS2R R18, SRZ ;  /* 0x0000000000127805 */ /* 0x000fd0000001ff00 */
[----:B------:R-:W-:Y:S05]  /*0780*/  BRA.U !UP0, `(.L_x_0) ;  /* 0x00000009088c7547 */ /* 0x000fea000b800000 */
[----:B------:R-:W-:Y:S01]  /*0790*/  IMAD R7, R15, 0x22, R0 ;  /* 0x000000220f077824 */ /* 0x000fe200078e0200 */
[----:B------:R-:W-:Y:S01]  /*07a0*/  ULOP3.LUT UR6, UR9, 0x7, URZ, 0xc0, !UPT ;  /* 0x0000000709067892 */ /* 0x000fe2000f8ec0ff */
[----:B------:R-:W-:Y:S01]  /*07b0*/  HFMA2 R6, -RZ, RZ, 0, 0 ;  /* 0x00000000ff067431 */ /* 0x000fe200000001ff */
[----:B------:R-:W-:Y:S01]  /*07c0*/  ULOP3.LUT UR8, UR9, 0x7ffffff8, URZ, 0xc0, !UPT ;  /* 0x7ffffff809087892 */ /* 0x000fe2000f8ec0ff */
[----:B------:R-:W-:Y:S01]  /*07d0*/  IMAD R7, R7, 0x18, RZ ;  /* 0x0000001807077824 */ /* 0x000fe200078e02ff */
[----:B------:R-:W-:Y:S01]  /*07e0*/  UIADD3 UR4, UPT, UPT, UR6, -0x1, URZ ;  /* 0xffffffff06047890 */ /* 0x000fe2000fffe0ff */
[----:B------:R-:W-:Y:S01]  /*07f0*/  CS2R R18, SRZ ;  /* 0x0000000000127805 */ /* 0x000fe2000001ff00 */
[----:B------:R-:W-:Y:S02]  /*0800*/  ULOP3.LUT UR7, UR9, 0x3, URZ, 0xc0, !UPT ;  /* 0x0000000309077892 */ /* 0x000fe4000f8ec0ff */
[----:B------:R-:W-:Y:S01]  /*0810*/  IADD3 R4, PT, PT, R7, 0x60, R20 ;  /* 0x0000006007047810 */ /* 0x000fe20007ffe014 */
[----:B------:R-:W-:-:S02]  /*0820*/  UIADD3 UR5, UPT, UPT, -UR8, URZ, URZ ;  /* 0x000000ff08057290 */ /* 0x000fc4000fffe1ff */
[----:B------:R-:W-:-:S11]  /*0830*/  UISETP.GE.U32.AND UP0, UPT, UR4, 0x3, UPT ;  /* 0x000000030400788c */ /* 0x000fd6000bf06070 */
.L_x_6:
[----:B------:R-:W0:Y:S01]  /*0840*/  LDCU UR12, c[0x0][0x3a0] ;  /* 0x00007400ff0c77ac */ /* 0x000e220008000800 */
[----:B------:R-:W-:Y:S01]  /*0850*/  IMAD.MOV.U32 R7, RZ, RZ, RZ ;  /* 0x000000ffff077224 */ /* 0x000fe200078e00ff */
[----:B0-----:R-:W-:-:S09]  /*0860*/  UISETP.GE.U32.AND UP1, UPT, UR12, 0x8, UPT ;  /* 0x000000080c00788c */ /* 0x001fd2000bf26070 */
[----:B------:R-:W-:Y:S05]  /*0870*/  BRA.U !UP1, `(.L_x_1) ;  /* 0x0000000509187547 */ /* 0x000fea000b800000 */
[----:B------:R-:W0:Y:S01]  /*0880*/  S2R R8, SR_CgaCtaId ;  /* 0x0000000000087919 */ /* 0x000e220000008800 */
[----:B------:R-:W-:Y:S01]  /*0890*/  MOV R7, 0x400 ;  /* 0x0000040000077802 */ /* 0x000fe20000000f00 */
[----:B------:R-:W-:Y:S01]  /*08a0*/  IMAD R26, R6, 0x330, R4 ;  /* 0x00000330061a7824 */ /* 0x000fe200078e0204 */
[----:B------:R-:W-:-:S03]  /*08b0*/  UMOV UR4, UR5 ;  /* 0x0000000500047c82 */ /* 0x000fc60008000000 */
[----:B------:R-:W-:-:S05]  /*08c0*/  VIADD R7, R7, 0x6c60 ;  /* 0x00006c6007077836 */ /* 0x000fca0000000000 */
[----:B0-----:R-:W-:-:S05]  /*08d0*/  LEA R7, R8, R7, 0x18 ;  /* 0x0000000708077211 */ /* 0x001fca00078ec0ff */
[----:B------:R-:W-:-:S05]  /*08e0*/  IMAD R7, R6, 0x18, R7 ;  /* 0x0000001806077824 */ /* 0x000fca00078e0207 */
[----:B------:R-:W-:-:S07]  /*08f0*/  IADD3 R7, PT, PT, R7, 0x20, RZ ;  /* 0x0000002007077810 */ /* 0x000fce0007ffe0ff */
.L_x_2:
[----:B------:R-:W-:Y:S01]  /*0900*/  LDS.64 R20, [R7+-0x20] ;  /* 0xffffe00007147984 */ /* 0x000fe20000000a00 */
[----:B------:R-:W-:-:S03]  /*0910*/  UIADD3 UR4, UPT, UPT, UR4, 0x8, URZ ;  /* 0x0000000804047890 */ /* 0x000fc6000fffe0ff */
[----:B------:R-:W0:Y:S01]  /*0920*/  LDS.64 R12, [R26+-0x60] ;  /* 0xffffa0001a0c7984 */ /* 0x000e220000000a00 */
[----:B------:R-:W-:-:S03]  /*0930*/  UISETP.NE.AND UP1, UPT, UR4, URZ, UPT ;  /* 0x000000ff0400728c */ /* 0x000fc6000bf25270 */
[----:B------:R-:W1:Y:S04]  /*0940*/  LDS.64 R8, [R26+-0x58] ;  /* 0xffffa8001a087984 */ /* 0x000e680000000a00 */
[----:B------:R-:W2:Y:S04]  /*0950*/  LDS.64 R16, [R26+-0x50] ;  /* 0xffffb0001a107984 */ /* 0x000ea80000000a00 */
[----:B------:R-:W-:Y:S04]  /*0960*/  LDS.64 R10, [R7+-0x18] ;  /* 0xffffe800070a7984 */ /* 0x000fe80000000a00 */
[----:B------:R-:W3:Y:S04]  /*0970*/  LDS.64 R14, [R26+-0x48] ;  /* 0xffffb8001a0e7984 */ /* 0x000ee80000000a00 */
[----:B------:R-:W4:Y:S04]  /*0980*/  LDS.64 R22, [R26+-0x40] ;  /* 0xffffc0001a167984 */ /* 0x000f280000000a00 */
[----:B------:R-:W-:Y:S01]  /*0990*/  LDS.64 R24, [R7+-0x10] ;  /* 0xfffff00007187984 */ /* 0x000fe20000000a00 */
[----:B0-----:R-:W-:-:S03]  /*09a0*/  DFMA R18, R20, R12, R18 ;  /* 0x0000000c1412722b */ /* 0x001fc60000000012 */
[----:B------:R-:W0:Y:S05]  /*09b0*/  LDS.64 R12, [R26+-0x38] ;  /* 0xffffc8001a0c7984 */ /* 0x000e2a0000000a00 */
[C---:B-1----:R-:W-:Y:S01]  /*09c0*/  DFMA R18, R20.reuse, R8, R18 ;  /* 0x000000081412722b */ /* 0x042fe20000000012 */
[----:B------:R-:W1:Y:S07]  /*09d0*/  LDS.64 R8, [R26+-0x30] ;  /* 0xffffd0001a087984 */ /* 0x000e6e0000000a00 */
[----:B--2---:R-:W-:Y:S01]  /*09e0*/  DFMA R16, R20, R16, R18 ;  /* 0x000000101410722b */ /* 0x004fe20000000012 */
[----:B------:R-:W2:Y:S04]  /*09f0*/  LDS.64 R20, [R26+-0x28] ;  /* 0xffffd8001a147984 */ /* 0x000ea80000000a00 */
[----:B------:R-:W-:Y:S03]  /*0a00*/  LDS.64 R18, [R7+-0x8] ;  /* 0xfffff80007127984 */ /* 0x000fe60000000a00 */
[----:B---3--:R-:W-:-:S02]  /*0a10*/  DFMA R14, R10, R14, R16 ;  /* 0x0000000e0a0e722b */ /* 0x008fc40000000010 */
[----:B------:R-:W3:Y:S06]  /*0a20*/  LDS.64 R16, [R26+-0x20] ;  /* 0xffffe0001a107984 */ /* 0x000eec0000000a00 */
[C---:B----4-:R-:W-:Y:S02]  /*0a30*/  DFMA R22, R10.reuse, R22, R14 ;  /* 0x000000160a16722b */ /* 0x050fe4000000000e */
[----:B------:R-:W4:Y:S06]  /*0a40*/  LDS.64 R14, [R26+-0x18] ;  /* 0xffffe8001a0e7984 */ /* 0x000f2c0000000a00 */
[----:B0-----:R-:W-:Y:S01]  /*0a50*/  DFMA R22, R10, R12, R22 ;  /* 0x0000000c0a16722b */ /* 0x001fe20000000016 */
[----:B------:R-:W0:Y:S04]  /*0a60*/  LDS.64 R12, [R26+-0x10] ;  /* 0xfffff0001a0c7984 */ /* 0x000e280000000a00 */
[----:B------:R-:W5:Y:S03]  /*0a70*/  LDS.64 R10, [R26+-0x8] ;  /* 0xfffff8001a0a7984 */ /* 0x000f660000000a00 */
[----:B-1----:R-:W-:-:S02]  /*0a80*/  DFMA R8, R24, R8, R22 ;  /* 0x000000081808722b */ /* 0x002fc40000000016 */
[----:B------:R-:W-:Y:S06]  /*0a90*/  LDS.64 R22, [R7] ;  /* 0x0000000007167984 */ /* 0x000fec0000000a00 */
[C---:B--2---:R-:W-:Y:S02]  /*0aa0*/  DFMA R20, R24.reuse, R20, R8 ;  /* 0x000000141814722b */ /* 0x044fe40000000008 */
[----:B------:R-:W1:Y:S06]  /*0ab0*/  LDS.64 R8, [R26] ;  /* 0x000000001a087984 */ /* 0x000e6c0000000a00 */
[----:B---3--:R-:W-:-:S02]  /*0ac0*/  DFMA R16, R24, R16, R20 ;  /* 0x000000101810722b */ /* 0x008fc40000000014 */
[----:B------:R-:W2:Y:S04]  /*0ad0*/  LDS.64 R20, [R26+0x8] ;  /* 0x000008001a147984 */ /* 0x000ea80000000a00 */
[----:B------:R-:W-:Y:S02]  /*0ae0*/  LDS.64 R24, [R7+0x8] ;  /* 0x0000080007187984 */ /* 0x000fe40000000a00 */
[C---:B----4-:R-:W-:Y:S02]  /*0af0*/  DFMA R16, R18.reuse, R14, R16 ;  /* 0x0000000e1210722b */ /* 0x050fe40000000010 */
[----:B------:R-:W3:Y:S06]  /*0b00*/  LDS.64 R14, [R26+0x10] ;  /* 0x000010001a0e7984 */ /* 0x000eec0000000a00 */
[----:B0-----:R-:W-:-:S02]  /*0b10*/  DFMA R12, R18, R12, R16 ;  /* 0x0000000c120c722b */ /* 0x001fc40000000010 */
[----:B------:R-:W0:Y:S06]  /*0b20*/  LDS.64 R16, [R26+0x18] ;  /* 0x000018001a107984 */ /* 0x000e2c0000000a00 */
[----:B-----5:R-:W-:Y:S01]  /*0b30*/  DFMA R10, R18, R10, R12 ;  /* 0x0000000a120a722b */ /* 0x020fe2000000000c */
[----:B------:R-:W4:Y:S04]  /*0b40*/  LDS.64 R18, [R26+0x20] ;  /* 0x000020001a127984 */ /* 0x000f280000000a00 */
[----:B------:R-:W-:Y:S03]  /*0b50*/  LDS.64 R12, [R26+0x30] ;  /* 0x000030001a0c7984 */ /* 0x000fe60000000a00 */
[C---:B-1----:R-:W-:Y:S01]  /*0b60*/  DFMA R10, R22.reuse, R8, R10 ;  /* 0x00000008160a722b */ /* 0x042fe2000000000a */
[----:B------:R-:W1:Y:S07]  /*0b70*/  LDS.64 R8, [R26+0x28] ;  /* 0x000028001a087984 */ /* 0x000e6e0000000a00 */
[----:B--2---:R-:W-:-:S02]  /*0b80*/  DFMA R20, R22, R20, R10 ;  /* 0x000000141614722b */ /* 0x004fc4000000000a */
[----:B------:R-:W2:Y:S06]  /*0b90*/  LDS.64 R10, [R7+0x10] ;  /* 0x00001000070a7984 */ /* 0x000eac0000000a00 */
[----:B---3--:R-:W-:Y:S01]  /*0ba0*/  DFMA R20, R22, R14, R20 ;  /* 0x0000000e1614722b */ /* 0x008fe20000000014 */
[----:B------:R-:W3:Y:S04]  /*0bb0*/  LDS.64 R14, [R26+0x38] ;  /* 0x000038001a0e7984 */ /* 0x000ee80000000a00 */
[----:B------:R-:W-:Y:S03]  /*0bc0*/  LDS.64 R22, [R26+0x48] ;  /* 0x000048001a167984 */ /* 0x000fe60000000a00 */
[C---:B0-----:R-:W-:Y:S01]  /*0bd0*/  DFMA R20, R24.reuse, R16, R20 ;  /* 0x000000101814722b */ /* 0x041fe20000000014 */
[----:B------:R-:W0:Y:S07]  /*0be0*/  LDS.64 R16, [R26+0x40] ;  /* 0x000040001a107984 */ /* 0x000e2e0000000a00 */
[----:B----4-:R-:W-:-:S02]  /*0bf0*/  DFMA R18, R24, R18, R20 ;  /* 0x000000121812722b */ /* 0x010fc40000000014 */
[----:B------:R4:W5:Y:S06]  /*0c00*/  LDS.64 R20, [R7+0x18] ;  /* 0x0000180007147984 */ /* 0x00096c0000000a00 */
[----:B-1----:R-:W-:Y:S01]  /*0c10*/  DFMA R18, R24, R8, R18 ;  /* 0x000000081812722b */ /* 0x002fe20000000012 */
[----:B------:R-:W1:Y:S01]  /*0c20*/  LDS.64 R8, [R26+0x50] ;  /* 0x000050001a087984 */ /* 0x000e620000000a00 */
[----:B----4-:R-:W-:-:S06]  /*0c30*/  VIADD R7, R7, 0x40 ;  /* 0x0000004007077836 */ /* 0x010fcc0000000000 */
[C---:B--2---:R-:W-:Y:S02]  /*0c40*/  DFMA R12, R10.reuse, R12, R18 ;  /* 0x0000000c0a0c722b */ /* 0x044fe40000000012 */
[----:B------:R2:W4:Y:S06]  /*0c50*/  LDS.64 R18, [R26+0x58] ;  /* 0x000058001a127984 */ /* 0x00052c0000000a00 */
[----:B---3--:R-:W-:Y:S01]  /*0c60*/  DFMA R12, R10, R14, R12 ;  /* 0x0000000e0a0c722b */ /* 0x008fe2000000000c */
[----:B--2---:R-:W-:-:S07]  /*0c70*/  VIADD R26, R26, 0xc0 ;  /* 0x000000c01a1a7836 */ /* 0x004fce0000000000 */
[----:B0-----:R-:W-:-:S08]  /*0c80*/  DFMA R12, R10, R16, R12 ;  /* 0x000000100a0c722b */ /* 0x001fd0000000000c */
[----:B-----5:R-:W-:-:S08]  /*0c90*/  DFMA R12, R20, R22, R12 ;  /* 0x00000016140c722b */ /* 0x020fd0000000000c */
[----:B-1----:R-:W-:-:S08]  /*0ca0*/  DFMA R8, R20, R8, R12 ;  /* 0x000000081408722b */ /* 0x002fd0000000000c */
[----:B----4-:R-:W-:Y:S01]  /*0cb0*/  DFMA R18, R20, R18, R8 ;  /* 0x000000121412722b */ /* 0x010fe20000000008 */
[----:B------:R-:W-:Y:S10]  /*0cc0*/  BRA.U UP1, `(.L_x_2) ;  /* 0xfffffffd010c7547 */ /* 0x000ff4000b83ffff */
[----:B------:R-:W-:-:S07]  /*0cd0*/  MOV R7, UR8 ;  /* 0x0000000800077c02 */ /* 0x000fce0008000f00 */
.L_x_1:
[----:B------:R-:W-:-:S09]  /*0ce0*/  UISETP.NE.AND UP1, UPT, UR6, URZ, UPT ;  /* 0x000000ff0600728c */ /* 0x000fd2000bf25270 */
[----:B------:R-:W-:Y:S05]  /*0cf0*/  BRA.U !UP1, `(.L_x_3) ;  /* 0x0000000509247547 */ /* 0x000fea000b800000 */
[----:B------:R-:W0:Y:S01]  /*0d00*/  S2R R9, SR_CgaCtaId ;  /* 0x0000000000097919 */ /* 0x000e220000008800 */
[----:B------:R-:W-:Y:S01]  /*0d10*/  MOV R8, 0x400 ;  /* 0x0000040000087802 */ /* 0x000fe20000000f00 */
[----:B------:R-:W-:Y:S01]  /*0d20*/  IMAD R25, R6, 0x330, R3 ;  /* 0x0000033006197824 */ /* 0x000fe200078e0203 */
[----:B------:R-:W-:-:S03]  /*0d30*/  UISETP.NE.AND UP1, UPT, UR7, URZ, UPT ;  /* 0x000000ff0700728c */ /* 0x000fc6000bf25270 */
[----:B------:R-:W-:-:S05]  /*0d40*/  VIADD R8, R8, 0x6c60 ;  /* 0x00006c6008087836 */ /* 0x000fca0000000000 */
[----:B0-----:R-:W-:-:S05]  /*0d50*/  LEA R9, R9, R8, 0x18 ;  /* 0x0000000809097211 */ /* 0x001fca00078ec0ff */
[----:B------:R-:W-:Y:S01]  /*0d60*/  IMAD R24, R6, 0x18, R9 ;  /* 0x0000001806187824 */ /* 0x000fe200078e0209 */
[----:B------:R-:W-:Y:S06]  /*0d70*/  BRA.U !UP0, `(.L_x_4) ;  /* 0x0000000108807547 */ /* 0x000fec000b800000 */
[C---:B------:R-:W-:Y:S01]  /*0d80*/  IMAD.IADD R26, R7.reuse, 0x1, R0 ;  /* 0x00000001071a7824 */ /* 0x040fe200078e0200 */
[C---:B------:R-:W-:Y:S01]  /*0d90*/  LEA R27, R7.reuse, R24, 0x3 ;  /* 0x00000018071b7211 */ /* 0x040fe200078e18ff */
[----:B------:R-:W-:Y:S02]  /*0da0*/  VIADD R7, R7, 0x4 ;  /* 0x0000000407077836 */ /* 0x000fe40000000000 */
[----:B------:R-:W-:Y:S02]  /*0db0*/  IMAD R26, R26, 0x18, R25 ;  /* 0x000000181a1a7824 */ /* 0x000fe400078e0219 */
[----:B------:R-:W-:Y:S04]  /*0dc0*/  LDS.64 R10, [R27] ;  /* 0x000000001b0a7984 */ /* 0x000fe80000000a00 */
[----:B------:R-:W0:Y:S04]  /*0dd0*/  LDS.64 R16, [R26] ;  /* 0x000000001a107984 */ /* 0x000e280000000a00 */
[----:B------:R-:W1:Y:S04]  /*0de0*/  LDS.64 R8, [R26+0x8] ;  /* 0x000008001a087984 */ /* 0x000e680000000a00 */
[----:B------:R-:W2:Y:S04]  /*0df0*/  LDS.64 R12, [R26+0x10] ;  /* 0x000010001a0c7984 */ /* 0x000ea80000000a00 */
[----:B------:R-:W-:Y:S04]  /*0e00*/  LDS.64 R20, [R27+0x8] ;  /* 0x000008001b147984 */ /* 0x000fe80000000a00 */
[----:B------:R-:W3:Y:S04]  /*0e10*/  LDS.64 R14, [R26+0x18] ;  /* 0x000018001a0e7984 */ /* 0x000ee80000000a00 */
[----:B------:R-:W-:Y:S01]  /*0e20*/  LDS.64 R22, [R26+0x50] ;  /* 0x000050001a167984 */ /* 0x000fe20000000a00 */
[----:B0-----:R-:W-:-:S03]  /*0e30*/  DFMA R16, R10, R16, R18 ;  /* 0x000000100a10722b */ /* 0x001fc60000000012 */
[----:B------:R-:W0:Y:S05]  /*0e40*/  LDS.64 R18, [R26+0x20] ;  /* 0x000020001a127984 */ /* 0x000e2a0000000a00 */
[C---:B-1----:R-:W-:Y:S02]  /*0e50*/  DFMA R8, R10.reuse, R8, R16 ;  /* 0x000000080a08722b */ /* 0x042fe40000000010 */
[----:B------:R-:W1:Y:S06]  /*0e60*/  LDS.64 R16, [R26+0x28] ;  /* 0x000028001a107984 */ /* 0x000e6c0000000a00 */
[----:B--2---:R-:W-:-:S02]  /*0e70*/  DFMA R12, R10, R12, R8 ;  /* 0x0000000c0a0c722b */ /* 0x004fc40000000008 */
[----:B------:R-:W-:Y:S04]  /*0e80*/  LDS.64 R8, [R27+0x10] ;  /* 0x000010001b087984 */ /* 0x000fe80000000a00 */
[----:B------:R-:W2:Y:S02]  /*0e90*/  LDS.64 R10, [R26+0x30] ;  /* 0x000030001a0a7984 */ /* 0x000ea40000000a00 */
[C---:B---3--:R-:W-:Y:S02]  /*0ea0*/  DFMA R14, R20.reuse, R14, R12 ;  /* 0x0000000e140e722b */ /* 0x048fe4000000000c */
[----:B------:R-:W3:Y:S06]  /*0eb0*/  LDS.64 R12, [R26+0x38] ;  /* 0x000038001a0c7984 */ /* 0x000eec0000000a00 */
[----:B0-----:R-:W-:-:S02]  /*0ec0*/  DFMA R18, R20, R18, R14 ;  /* 0x000000121412722b */ /* 0x001fc4000000000e */
[----:B------:R-:W0:Y:S06]  /*0ed0*/  LDS.64 R14, [R26+0x40] ;  /* 0x000040001a0e7984 */ /* 0x000e2c0000000a00 */
[----:B-1----:R-:W-:Y:S02]  /*0ee0*/  DFMA R16, R20, R16, R18 ;  /* 0x000000101410722b */ /* 0x002fe40000000012 */
[----:B------:R-:W-:Y:S04]  /*0ef0*/  LDS.64 R18, [R27+0x18] ;  /* 0x000018001b127984 */ /* 0x000fe80000000a00 */
[----:B------:R-:W1:Y:S02]  /*0f00*/  LDS.64 R20, [R26+0x48] ;  /* 0x000048001a147984 */ /* 0x000e640000000a00 */
[----:B--2---:R-:W-:-:S02]  /*0f10*/  DFMA R10, R8, R10, R16 ;  /* 0x0000000a080a722b */ /* 0x004fc40000000010 */
[----:B------:R-:W2:Y:S06]  /*0f20*/  LDS.64 R16, [R26+0x58] ;  /* 0x000058001a107984 */ /* 0x000eac0000000a00 */
[----:B---3--:R-:W-:-:S08]  /*0f30*/  DFMA R10, R8, R12, R10 ;  /* 0x0000000c080a722b */ /* 0x008fd0000000000a */
[----:B0-----:R-:W-:-:S08]  /*0f40*/  DFMA R10, R8, R14, R10 ;  /* 0x0000000e080a722b */ /* 0x001fd0000000000a */
[----:B-1----:R-:W-:-:S08]  /*0f50*/  DFMA R10, R18, R20, R10 ;  /* 0x00000014120a722b */ /* 0x002fd0000000000a */
[----:B------:R-:W-:-:S08]  /*0f60*/  DFMA R10, R18, R22, R10 ;  /* 0x00000016120a722b */ /* 0x000fd0000000000a */
[----:B--2---:R-:W-:-:S11]  /*0f70*/  DFMA R18, R18, R16, R10 ;  /* 0x000000101212722b */ /* 0x004fd6000000000a */
.L_x_4:
[----:B------:R-:W-:Y:S05]  /*0f80*/  BRA.U !UP1, `(.L_x_3) ;  /* 0x0000000109807547 */ /* 0x000fea000b800000 */
[----:B------:R-:W-:Y:S02]  /*0f90*/  UISETP.NE.AND UP1, UPT, UR7, 0x1, UPT ;  /* 0x000000010700788c */ /* 0x000fe4000bf25270 */
[----:B------:R-:W-:-:S07]  /*0fa0*/  ULOP3.LUT UP2, URZ, UR12, 0x1, URZ, 0xc0, !UPT ;  /* 0x000000010cff7892 */ /* 0x000fce000f84c0ff */
[----:B------:R-:W-:Y:S05]  /*0fb0*/  BRA.U !UP1, `(.L_x_5) ;  /* 0x0000000109487547 */ /* 0x000fea000b800000 */
        /* <DEDUP_REMOVED lines=10> */
[----:B------:R-:W4:Y:S01]  /*1060*/  LDS.64 R14, [R26+0x20] ;  /* 0x000020001a0e7984 */ /* 0x000f220000000a00 */
[----:B0-----:R-:W-:-:S03]  /*1070*/  DFMA R22, R20, R22, R18 ;  /* 0x000000161416722b */ /* 0x001fc60000000012 */
[----:B------:R-:W0:Y:S05]  /*1080*/  LDS.64 R18, [R26+0x28] ;  /* 0x000028001a127984 */ /* 0x000e2a0000000a00 */
[----:B-1----:R-:W-:-:S08]  /*1090*/  DFMA R16, R20, R16, R22 ;  /* 0x000000101410722b */ /* 0x002fd00000000016 */
[----:B--2---:R-:W-:-:S08]  /*10a0*/  DFMA R8, R20, R8, R16 ;  /* 0x000000081408722b */ /* 0x004fd00000000010 */
[----:B---3--:R-:W-:-:S08]  /*10b0*/  DFMA R8, R10, R12, R8 ;  /* 0x0000000c0a08722b */ /* 0x008fd00000000008 */
[----:B----4-:R-:W-:-:S08]  /*10c0*/  DFMA R8, R10, R14, R8 ;  /* 0x0000000e0a08722b */ /* 0x010fd00000000008 */
[----:B0-----:R-:W-:-:S11]  /*10d0*/  DFMA R18, R10, R18, R8 ;  /* 0x000000120a12722b */ /* 0x001fd60000000008 */
.L_x_5:
[----:B------:R-:W-:Y:S05]  /*10e0*/  BRA.U !UP2, `(.L_x_3) ;  /* 0x000000010a287547 */ /* 0x000fea000b800000 */
[----:B------:R-:W-:Y:S01]  /*10f0*/  IADD3 R8, PT, PT, R0, R7, RZ ;  /* 0x0000000700087210 */ /* 0x000fe20007ffe0ff */
[----:B------:R-:W-:-:S04]  /*1100*/  IMAD R9, R7, 0x8, R24 ;  /* 0x0000000807097824 */ /* 0x000fc800078e0218 */
[----:B------:R-:W-:Y:S02]  /*1110*/  IMAD R25, R8, 0x18, R25 ;  /* 0x0000001808197824 */ /* 0x000fe400078e0219 */
[----:B------:R-:W-:Y:S04]  /*1120*/  LDS.64 R8, [R9] ;  /* 0x0000000009087984 */ /* 0x000fe80000000a00 */
[----:B------:R-:W0:Y:S04]  /*1130*/  LDS.64 R10, [R25] ;  /* 0x00000000190a7984 */ /* 0x000e280000000a00 */
[----:B------:R-:W1:Y:S04]  /*1140*/  LDS.64 R12, [R25+0x8] ;  /* 0x00000800190c7984 */ /* 0x000e680000000a00 */
[----:B------:R-:W2:Y:S01]  /*1150*/  LDS.64 R14, [R25+0x10] ;  /* 0x00001000190e7984 */ /* 0x000ea20000000a00 */
[----:B0-----:R-:W-:-:S08]  /*1160*/  DFMA R10, R8, R10, R18 ;  /* 0x0000000a080a722b */ /* 0x001fd00000000012 */
[----:B-1----:R-:W-:-:S08]  /*1170*/  DFMA R10, R8, R12, R10 ;  /* 0x0000000c080a722b */ /* 0x002fd0000000000a */
[----:B--2---:R-:W-:-:S11]  /*1180*/  DFMA R18, R8, R14, R10 ;  /* 0x0000000e0812722b */ /* 0x004fd6000000000a */
.L_x_3:
[----:B------:R-:W-:-:S04]  /*1190*/  IADD3 R6, PT, PT, R6, 0x1, RZ ;  /* 0x0000000106067810 */ /* 0x000fc80007ffe0ff */
[----:B------:R-:W-:-:S13]  /*11a0*/  ISETP.NE.AND P0, PT, R6, UR12, PT ;  /* 0x0000000c06007c0c */ /* 0x000fda000bf05270 */
[----:B------:R-:W-:Y:S05]  /*11b0*/  @P0 BRA `(.L_x_6) ;  /* 0xfffffff400a00947 */ /* 0x000fea000383ffff */
.L_x_0:
[----:B------:R-:W0:Y:S01]  /*11c0*/  LDC.64 R6, c[0x0][0x390] ;  /* 0x0000e400ff067b82 */ /* 0x000e220000000a00 */
[----:B------:R-:W1:Y:S02]  /*11d0*/  LDCU UR4, c[0x0][0x39c] ;  /* 0x00007380ff0477ac */ /* 0x000e640008000800 */
[----:B-1----:R-:W-:-:S04]  /*11e0*/  IMAD R3, R2, UR4, R5 ;  /* 0x0000000402037c24 */ /* 0x002fc8000f8e0205 */
[----:B0-----:R-:W-:-:S05]  /*11f0*/  IMAD.WIDE R2, R3, 0x8, R6 ;  /* 0x0000000803027825 */ /* 0x001fca00078e0206 */
[----:B------:R-:W-:Y:S01]  /*1200*/  STG.E.64 desc[UR10][R2.64], R18 ;  /* 0x0000001202007986 */ /* 0x000fe2000c101b0a */
[----:B------:R-:W-:Y:S05]  /*1210*/  EXIT ;  /* 0x000000000000794d */ /* 0x000fea0003800000 */
.L_x_7:
[----:B------:R-:W-:-:S00]  /*1220*/  BRA `(.L_x_7) ;  /* 0xfffffffc00fc7947 */ /* 0x000fc0000383ffff */
[----:B------:R-:W-:-:S00]  /*1230*/  NOP ;  /* 0x0000000000007918 */ /* 0x000fc00000000000 */
        /* <DEDUP_REMOVED lines=12> */
.L_x_8:


//--------------------- .nv.shared._Z13convolution2DPKdS0_Pdiiiii --------------------------
	.section	.nv.shared._Z13convolution2DPKdS0_Pdiiiii,"aw",@nobits
	.sectionflags	@""
	.align	8
.nv.shared._Z13convolution2DPKdS0_Pdiiiii:
	.zero		28840


//--------------------- .nv.shared.reserved.0     --------------------------
	.section	.nv.shared.reserved.0,"aw",@nobits
	.weak		__nv_reservedSMEM_offset_0_alias
	.size		__nv_reservedSMEM_offset_0_alias, 0, 64
	.other		__nv_reservedSMEM_offset_0_alias,@"STO_CUDA_RESERVED_SHARED STV_DEFAULT"
__nv_reservedSMEM_offset_0_alias:
	.zero		0
	.zero		64


//--------------------- .nv.constant0._Z13convolution2DPKdS0_Pdiiiii --------------------------
	.section	.nv.constant0._Z13convolution2DPKdS0_Pdiiiii,"a",@progbits
	.sectionflags	@""
	.align	4
.nv.constant0._Z13convolution2DPKdS0_Pdiiiii:
	.zero		940


//--------------------- SYMBOLS --------------------------

	.type		.nv.reservedSmem.offset0,@object
	.size		.nv.reservedSmem.offset0,0x4
	.type		.nv.reservedSmem.cap,@object
	.size		.nv.reservedSmem.cap,0x4
